//
// Generated by NVIDIA NVVM Compiler
//
// Compiler Build ID: CL-36424714
// Cuda compilation tools, release 13.0, V13.0.88
// Based on NVVM 20.0.0
//

.version 9.0
.target sm_100
.address_size 64

	// .globl	_Z14subtractKernelPKiS0_Pii

.visible .entry _Z14subtractKernelPKiS0_Pii(
	.param .u64 .ptr .align 1 _Z14subtractKernelPKiS0_Pii_param_0,
	.param .u64 .ptr .align 1 _Z14subtractKernelPKiS0_Pii_param_1,
	.param .u64 .ptr .align 1 _Z14subtractKernelPKiS0_Pii_param_2,
	.param .u32 _Z14subtractKernelPKiS0_Pii_param_3
)
{
	.reg .pred 	%p<2>;
	.reg .b32 	%r<9>;
	.reg .b64 	%rd<11>;

	ld.param.u64 	%rd1, [_Z14subtractKernelPKiS0_Pii_param_0];
	ld.param.u64 	%rd2, [_Z14subtractKernelPKiS0_Pii_param_1];
	ld.param.u64 	%rd3, [_Z14subtractKernelPKiS0_Pii_param_2];
	ld.param.u32 	%r2, [_Z14subtractKernelPKiS0_Pii_param_3];
	mov.u32 	%r3, %ctaid.x;
	mov.u32 	%r4, %ntid.x;
	mov.u32 	%r5, %tid.x;
	mad.lo.s32 	%r1, %r3, %r4, %r5;
	setp.ge.s32 	%p1, %r1, %r2;
	@%p1 bra 	$L__BB0_2;
	cvta.to.global.u64 	%rd4, %rd1;
	cvta.to.global.u64 	%rd5, %rd2;
	cvta.to.global.u64 	%rd6, %rd3;
	mul.wide.s32 	%rd7, %r1, 4;
	add.s64 	%rd8, %rd4, %rd7;
	ld.global.u32 	%r6, [%rd8];
	add.s64 	%rd9, %rd5, %rd7;
	ld.global.u32 	%r7, [%rd9];
	sub.s32 	%r8, %r6, %r7;
	add.s64 	%rd10, %rd6, %rd7;
	st.global.u32 	[%rd10], %r8;
$L__BB0_2:
	ret;

}


// ===== COMPILED SASS (sm_100) =====

	.target	sm_100

	.elftype	@"ET_EXEC"


//--------------------- .note.nv.tkinfo           --------------------------
	.section	.note.nv.tkinfo,"",@"SHT_NOTE"
	.sectionflags	@"SHF_NOTE_NV_TKINFO"
	.tkinfo
        /*0018*/ 	.word	0x00000002
        /*0030*/ 	.string	""
        /*0030*/ 	.string	"ptxas"
        /*0030*/ 	.string	"Cuda compilation tools, release 13.0, V13.0.88"
        /*0030*/ 	.string	"Build cuda_13.0.r13.0/compiler.36424714_0"
        /*0030*/ 	.string	"-arch sm_100 -m 64 "



//--------------------- .note.nv.cuinfo           --------------------------
	.section	.note.nv.cuinfo,"",@"SHT_NOTE"
	.sectionflags	@"SHF_NOTE_NV_CUINFO"
        /*0018*/ 	.short	0x0002
        /*001a*/ 	.short	0x0064
        /*001c*/ 	.short	0x0082
	.zero		2


//--------------------- .nv.info                  --------------------------
	.section	.nv.info,"",@"SHT_CUDA_INFO"
	.align	4


	//----- nvinfo : EIATTR_REGCOUNT
	.align		4
        /*0000*/ 	.byte	0x04, 0x2f
        /*0002*/ 	.short	(.L_1 - .L_0)
	.align		4
.L_0:
        /*0004*/ 	.word	index@(_Z14subtractKernelPKiS0_Pii)
        /*0008*/ 	.word	0x0000000c


	//----- nvinfo : EIATTR_FRAME_SIZE
	.align		4
.L_1:
        /*000c*/ 	.byte	0x04, 0x11
        /*000e*/ 	.short	(.L_3 - .L_2)
	.align		4
.L_2:
        /*0010*/ 	.word	index@(_Z14subtractKernelPKiS0_Pii)
        /*0014*/ 	.word	0x00000000


	//----- nvinfo : EIATTR_MIN_STACK_SIZE
	.align		4
.L_3:
        /*0018*/ 	.byte	0x04, 0x12
        /*001a*/ 	.short	(.L_5 - .L_4)
	.align		4
.L_4:
        /*001c*/ 	.word	index@(_Z14subtractKernelPKiS0_Pii)
        /*0020*/ 	.word	0x00000000
.L_5:


//--------------------- .nv.compat                --------------------------
	.section	.nv.compat,"",@"SHT_CUDA_COMPAT_INFO"
	.align	4
        /*0000*/ 	.byte	0x02, 0x09, 0x00, 0x00, 0x02, 0x02, 0x01, 0x00, 0x02, 0x05, 0x05, 0x00, 0x03, 0x07, 0x01, 0x01
        /*0010*/ 	.byte	0x02, 0x03, 0x00, 0x00, 0x02, 0x06, 0x01, 0x00, 0x04, 0x0b, 0x08, 0x00, 0x09, 0x00, 0x00, 0x00
        /*0020*/ 	.byte	0x00, 0x00, 0x00, 0x00


//--------------------- .nv.info._Z14subtractKernelPKiS0_Pii --------------------------
	.section	.nv.info._Z14subtractKernelPKiS0_Pii,"",@"SHT_CUDA_INFO"
	.sectionflags	@""
	.align	4


	//----- nvinfo : EIATTR_CUDA_API_VERSION
	.align		4
        /*0000*/ 	.byte	0x04, 0x37
        /*0002*/ 	.short	(.L_7 - .L_6)
.L_6:
        /*0004*/ 	.word	0x00000082


	//----- nvinfo : EIATTR_KPARAM_INFO
	.align		4
.L_7:
        /*0008*/ 	.byte	0x04, 0x17
        /*000a*/ 	.short	(.L_9 - .L_8)
.L_8:
        /*000c*/ 	.word	0x00000000
        /*0010*/ 	.short	0x0003
        /*0012*/ 	.short	0x0018
        /*0014*/ 	.byte	0x00, 0xf0, 0x11, 0x00


	//----- nvinfo : EIATTR_KPARAM_INFO
	.align		4
.L_9:
        /*0018*/ 	.byte	0x04, 0x17
        /*001a*/ 	.short	(.L_11 - .L_10)
.L_10:
        /*001c*/ 	.word	0x00000000
        /*0020*/ 	.short	0x0002
        /*0022*/ 	.short	0x0010
        /*0024*/ 	.byte	0x00, 0xf5, 0x21, 0x00


	//----- nvinfo : EIATTR_KPARAM_INFO
	.align		4
.L_11:
        /*0028*/ 	.byte	0x04, 0x17
        /*002a*/ 	.short	(.L_13 - .L_12)
.L_12:
        /*002c*/ 	.word	0x00000000
        /*0030*/ 	.short	0x0001
        /*0032*/ 	.short	0x0008
        /*0034*/ 	.byte	0x00, 0xf5, 0x21, 0x00


	//----- nvinfo : EIATTR_KPARAM_INFO
	.align		4
.L_13:
        /*0038*/ 	.byte	0x04, 0x17
        /*003a*/ 	.short	(.L_15 - .L_14)
.L_14:
        /*003c*/ 	.word	0x00000000
        /*0040*/ 	.short	0x0000
        /*0042*/ 	.short	0x0000
        /*0044*/ 	.byte	0x00, 0xf5, 0x21, 0x00


	//----- nvinfo : EIATTR_SPARSE_MMA_MASK
	.align		4
.L_15:
        /*0048*/ 	.byte	0x03, 0x50
        /*004a*/ 	.short	0x0000


	//----- nvinfo : EIATTR_MAXREG_COUNT
	.align		4
        /*004c*/ 	.byte	0x03, 0x1b
        /*004e*/ 	.short	0x00ff


	//----- nvinfo : EIATTR_MERCURY_ISA_VERSION
	.align		4
        /*0050*/ 	.byte	0x03, 0x5f
        /*0052*/ 	.short	0x0101


	//----- nvinfo : EIATTR_VRC_CTA_INIT_COUNT
	.align		4
        /*0054*/ 	.byte	0x02, 0x4a
	.zero		1
	.zero		1


	//----- nvinfo : EIATTR_EXIT_INSTR_OFFSETS
	.align		4
        /*0058*/ 	.byte	0x04, 0x1c
        /*005a*/ 	.short	(.L_17 - .L_16)


	//   ....[0]....
.L_16:
        /*005c*/ 	.word	0x00000070


	//   ....[1]....
        /*0060*/ 	.word	0x00000130


	//----- nvinfo : EIATTR_CBANK_PARAM_SIZE
	.align		4
.L_17:
        /*0064*/ 	.byte	0x03, 0x19
        /*0066*/ 	.short	0x001c


	//----- nvinfo : EIATTR_PARAM_CBANK
	.align		4
        /*0068*/ 	.byte	0x04, 0x0a
        /*006a*/ 	.short	(.L_19 - .L_18)
	.align		4
.L_18:
        /*006c*/ 	.word	index@(.nv.constant0._Z14subtractKernelPKiS0_Pii)
        /*0070*/ 	.short	0x0380
        /*0072*/ 	.short	0x001c


	//----- nvinfo : EIATTR_SW_WAR
	.align		4
.L_19:
        /*0074*/ 	.byte	0x04, 0x36
        /*0076*/ 	.short	(.L_21 - .L_20)
.L_20:
        /*0078*/ 	.word	0x00000008
.L_21:


//--------------------- .nv.callgraph             --------------------------
	.section	.nv.callgraph,"",@"SHT_CUDA_CALLGRAPH"
	.align	4
	.sectionentsize	8
	.align		4
        /*0000*/ 	.word	0x00000000
	.align		4
        /*0004*/ 	.word	0xffffffff
	.align		4
        /*0008*/ 	.word	0x00000000
	.align		4
        /*000c*/ 	.word	0xfffffffe
	.align		4
        /*0010*/ 	.word	0x00000000
	.align		4
        /*0014*/ 	.word	0xfffffffd
	.align		4
        /*0018*/ 	.word	0x00000000
	.align		4
        /*001c*/ 	.word	0xfffffffc


//--------------------- .text._Z14subtractKernelPKiS0_Pii --------------------------
	.section	.text._Z14subtractKernelPKiS0_Pii,"ax",@progbits
	.align	128
        .global         _Z14subtractKernelPKiS0_Pii
        .type           _Z14subtractKernelPKiS0_Pii,@function
        .size           _Z14subtractKernelPKiS0_Pii,(.L_x_1 - _Z14subtractKernelPKiS0_Pii)
        .other          _Z14subtractKernelPKiS0_Pii,@"STO_CUDA_ENTRY STV_DEFAULT"
_Z14subtractKernelPKiS0_Pii:
.text._Z14subtractKernelPKiS0_Pii:
[----:B------:R-:W-:Y:S01]  /*0000*/  LDC R1, c[0x0][0x37c] ;  /* 0x0000df00ff017b82 */ /* 0x000fe20000000800 */
[----:B------:R-:W0:Y:S07]  /*0010*/  S2R R0, SR_TID.X ;  /* 0x0000000000007919 */ /* 0x000e2e0000002100 */
[----:B------:R-:W0:Y:S01]  /*0020*/  S2UR UR4, SR_CTAID.X ;  /* 0x00000000000479c3 */ /* 0x000e220000002500 */
[----:B------:R-:W1:Y:S07]  /*0030*/  LDCU UR5, c[0x0][0x398] ;  /* 0x00007300ff0577ac */ /* 0x000e6e0008000800 */
[----:B------:R-:W0:Y:S02]  /*0040*/  LDC R9, c[0x0][0x360] ;  /* 0x0000d800ff097b82 */ /* 0x000e240000000800 */
[----:B0-----:R-:W-:-:S05]  /*0050*/  IMAD R9, R9, UR4, R0 ;  /* 0x0000000409097c24 */ /* 0x001fca000f8e0200 */
[----:B-1----:R-:W-:-:S13]  /*0060*/  ISETP.GE.AND P0, PT, R9, UR5, PT ;  /* 0x0000000509007c0c */ /* 0x002fda000bf06270 */
[----:B------:R-:W-:Y:S05]  /*0070*/  @P0 EXIT ;  /* 0x000000000000094d */ /* 0x000fea0003800000 */
[----:B------:R-:W0:Y:S01]  /*0080*/  LDC.64 R2, c[0x0][0x380] ;  /* 0x0000e000ff027b82 */ /* 0x000e220000000a00 */
[----:B------:R-:W1:Y:S07]  /*0090*/  LDCU.64 UR4, c[0x0][0x358] ;  /* 0x00006b00ff0477ac */ /* 0x000e6e0008000a00 */
[----:B------:R-:W2:Y:S08]  /*00a0*/  LDC.64 R4, c[0x0][0x388] ;  /* 0x0000e200ff047b82 */ /* 0x000eb00000000a00 */
[----:B------:R-:W3:Y:S01]  /*00b0*/  LDC.64 R6, c[0x0][0x390] ;  /* 0x0000e400ff067b82 */ /* 0x000ee20000000a00 */
[----:B0-----:R-:W-:-:S06]  /*00c0*/  IMAD.WIDE R2, R9, 0x4, R2 ;  /* 0x0000000409027825 */ /* 0x001fcc00078e0202 */
[----:B-1----:R-:W4:Y:S01]  /*00d0*/  LDG.E R2, desc[UR4][R2.64] ;  /* 0x0000000402027981 */ /* 0x002f22000c1e1900 */
[----:B--2---:R-:W-:-:S06]  /*00e0*/  IMAD.WIDE R4, R9, 0x4, R4 ;  /* 0x0000000409047825 */ /* 0x004fcc00078e0204 */
[----:B------:R-:W4:Y:S01]  /*00f0*/  LDG.E R5, desc[UR4][R4.64] ;  /* 0x0000000404057981 */ /* 0x000f22000c1e1900 */
[----:B---3--:R-:W-:Y:S01]  /*0100*/  IMAD.WIDE R6, R9, 0x4, R6 ;  /* 0x0000000409067825 */ /* 0x008fe200078e0206 */
[----:B----4-:R-:W-:-:S05]  /*0110*/  IADD3 R9, PT, PT, R2, -R5, RZ ;  /* 0x8000000502097210 */ /* 0x010fca0007ffe0ff */
[----:B------:R-:W-:Y:S01]  /*0120*/  STG.E desc[UR4][R6.64], R9 ;  /* 0x0000000906007986 */ /* 0x000fe2000c101904 */
[----:B------:R-:W-:Y:S05]  /*0130*/  EXIT ;  /* 0x000000000000794d */ /* 0x000fea0003800000 */
.L_x_0:
[----:B------:R-:W-:-:S00]  /*0140*/  BRA `(.L_x_0) ;  /* 0xfffffffc00fc7947 */ /* 0x000fc0000383ffff */
[----:B------:R-:W-:-:S00]  /*0150*/  NOP ;  /* 0x0000000000007918 */ /* 0x000fc00000000000 */
        /* <DEDUP_REMOVED lines=10> */
.L_x_1:


//--------------------- .nv.shared.reserved.0     --------------------------
	.section	.nv.shared.reserved.0,"aw",@nobits
	.weak		__nv_reservedSMEM_offset_0_alias
	.size		__nv_reservedSMEM_offset_0_alias, 0, 64
	.other		__nv_reservedSMEM_offset_0_alias,@"STO_CUDA_RESERVED_SHARED STV_DEFAULT"
__nv_reservedSMEM_offset_0_alias:
	.zero		0
	.zero		64


//--------------------- .nv.constant0._Z14subtractKernelPKiS0_Pii --------------------------
	.section	.nv.constant0._Z14subtractKernelPKiS0_Pii,"a",@progbits
	.sectionflags	@""
	.align	4
.nv.constant0._Z14subtractKernelPKiS0_Pii:
	.zero		924


//--------------------- SYMBOLS --------------------------

	.type		.nv.reservedSmem.offset0,@object
	.size		.nv.reservedSmem.offset0,0x4
